.version 7.8
.target sm_80
.address_size 64

.visible .entry row_sum(
  .param .u64 row_sum_param_0,
  .param .u64 row_sum_param_1,
  .param .u64 row_sum_param_2,
  .param .u64 row_sum_param_3
) {
.reg .b32 %r0;
.reg .pred %pd<1>;
.reg .f64 %fd<3>;
.reg .u64 %rd<12>;
// Prologue Begins;
mov.u32 %r0, %tid.x;
cvt.u64.u32 %rd1, %r0;
mov.u32 %r0, %ntid.x;
cvt.u64.u32 %rd2, %r0;
mov.u32 %r0, %ctaid.x;
cvt.u64.u32 %rd3, %r0;
ld.param.u64 %rd4, [row_sum_param_0];
cvta.to.global.u64 %rd4, %rd4;
ld.param.u64 %rd5, [row_sum_param_1];
cvta.to.global.u64 %rd5, %rd5;
ld.param.u64 %rd6, [row_sum_param_2];
ld.param.u64 %rd7, [row_sum_param_3];
// Prologue ends;
// local.get;
// local.get;
// i32.mul;
mul.lo.u64 %rd11, %rd3, %rd2;
// local.get;
// i32.add;
add.u64 %rd11, %rd1, %rd11;
// local.set;
// f64.const;
mov.f64 %fd1, 0.0000000000000000e+00;
// local.set;
// i32.const;
mov.s64 %rd8, 0;
// local.set;
// loop;
$L0:
// local.get;
// local.get;
// i32.mul;
mul.lo.u64 %rd9, %rd7, %rd11;
// local.get;
// i32.add;
add.u64 %rd9, %rd8, %rd9;
// i32.const;
mov.s64 %rd10, 8;
// i32.mul;
mul.lo.u64 %rd9, %rd10, %rd9;
// local.get;
// i32.add;
add.u64 %rd9, %rd4, %rd9;
// f64.load;
ld.global.f64 %fd2, [%rd9];
// local.get;
// f64.add;
add.f64 %fd2, %fd1, %fd2;
// local.set;
// local.get;
// i32.const;
mov.s64 %rd9, 1;
// i32.add;
add.u64 %rd9, %rd9, %rd8;
// local.set;
// local.get;
// local.get;
// i32.lt_s;
setp.lt.u64 %pd0, %rd7, %rd9;
// br_if;
mov.f64 %fd1, %fd2;
mov.u64 %rd8, %rd9;
@%pd0 bra $L0;
// end;
// local.get;
// i32.const;
mov.s64 %rd9, 8;
// i32.mul;
mul.lo.u64 %rd9, %rd9, %rd11;
// local.get;
// i32.add;
add.u64 %rd9, %rd5, %rd9;
// local.get;
// f64.store;
st.global.f64 [%rd9], %fd1;
// end;
}


// ===== COMPILED SASS (sm_100) =====

	.target	sm_100

	.elftype	@"ET_EXEC"


//--------------------- .note.nv.tkinfo           --------------------------
	.section	.note.nv.tkinfo,"",@"SHT_NOTE"
	.sectionflags	@"SHF_NOTE_NV_TKINFO"
	.tkinfo
        /*0018*/ 	.word	0x00000002
        /*0030*/ 	.string	""
        /*0030*/ 	.string	"ptxas"
        /*0030*/ 	.string	"Cuda compilation tools, release 13.0, V13.0.88"
        /*0030*/ 	.string	"Build cuda_13.0.r13.0/compiler.36424714_0"
        /*0030*/ 	.string	"-arch sm_100 "



//--------------------- .note.nv.cuinfo           --------------------------
	.section	.note.nv.cuinfo,"",@"SHT_NOTE"
	.sectionflags	@"SHF_NOTE_NV_CUINFO"
        /*0018*/ 	.short	0x0002
        /*001a*/ 	.short	0x0050
        /*001c*/ 	.short	0x0082
	.zero		2


//--------------------- .nv.info                  --------------------------
	.section	.nv.info,"",@"SHT_CUDA_INFO"
	.align	4


	//----- nvinfo : EIATTR_REGCOUNT
	.align		4
        /*0000*/ 	.byte	0x04, 0x2f
        /*0002*/ 	.short	(.L_1 - .L_0)
	.align		4
.L_0:
        /*0004*/ 	.word	index@(row_sum)
        /*0008*/ 	.word	0x00000012


	//----- nvinfo : EIATTR_FRAME_SIZE
	.align		4
.L_1:
        /*000c*/ 	.byte	0x04, 0x11
        /*000e*/ 	.short	(.L_3 - .L_2)
	.align		4
.L_2:
        /*0010*/ 	.word	index@(row_sum)
        /*0014*/ 	.word	0x00000000


	//----- nvinfo : EIATTR_MIN_STACK_SIZE
	.align		4
.L_3:
        /*0018*/ 	.byte	0x04, 0x12
        /*001a*/ 	.short	(.L_5 - .L_4)
	.align		4
.L_4:
        /*001c*/ 	.word	index@(row_sum)
        /*0020*/ 	.word	0x00000000
.L_5:


//--------------------- .nv.compat                --------------------------
	.section	.nv.compat,"",@"SHT_CUDA_COMPAT_INFO"
	.align	4
        /*0000*/ 	.byte	0x02, 0x09, 0x00, 0x00, 0x02, 0x02, 0x01, 0x00, 0x02, 0x05, 0x05, 0x00, 0x03, 0x07, 0x01, 0x01
        /*0010*/ 	.byte	0x02, 0x03, 0x00, 0x00, 0x02, 0x06, 0x01, 0x00, 0x04, 0x0b, 0x08, 0x00, 0x01, 0x00, 0x00, 0x00
        /*0020*/ 	.byte	0x00, 0x00, 0x00, 0x00


//--------------------- .nv.info.row_sum          --------------------------
	.section	.nv.info.row_sum,"",@"SHT_CUDA_INFO"
	.sectionflags	@""
	.align	4


	//----- nvinfo : EIATTR_CUDA_API_VERSION
	.align		4
        /*0000*/ 	.byte	0x04, 0x37
        /*0002*/ 	.short	(.L_7 - .L_6)
.L_6:
        /*0004*/ 	.word	0x00000082


	//----- nvinfo : EIATTR_KPARAM_INFO
	.align		4
.L_7:
        /*0008*/ 	.byte	0x04, 0x17
        /*000a*/ 	.short	(.L_9 - .L_8)
.L_8:
        /*000c*/ 	.word	0x00000000
        /*0010*/ 	.short	0x0003
        /*0012*/ 	.short	0x0018
        /*0014*/ 	.byte	0x00, 0xf0, 0x21, 0x00


	//----- nvinfo : EIATTR_KPARAM_INFO
	.align		4
.L_9:
        /*0018*/ 	.byte	0x04, 0x17
        /*001a*/ 	.short	(.L_11 - .L_10)
.L_10:
        /*001c*/ 	.word	0x00000000
        /*0020*/ 	.short	0x0002
        /*0022*/ 	.short	0x0010
        /*0024*/ 	.byte	0x00, 0xf0, 0x21, 0x00


	//----- nvinfo : EIATTR_KPARAM_INFO
	.align		4
.L_11:
        /*0028*/ 	.byte	0x04, 0x17
        /*002a*/ 	.short	(.L_13 - .L_12)
.L_12:
        /*002c*/ 	.word	0x00000000
        /*0030*/ 	.short	0x0001
        /*0032*/ 	.short	0x0008
        /*0034*/ 	.byte	0x00, 0xf0, 0x21, 0x00


	//----- nvinfo : EIATTR_KPARAM_INFO
	.align		4
.L_13:
        /*0038*/ 	.byte	0x04, 0x17
        /*003a*/ 	.short	(.L_15 - .L_14)
.L_14:
        /*003c*/ 	.word	0x00000000
        /*0040*/ 	.short	0x0000
        /*0042*/ 	.short	0x0000
        /*0044*/ 	.byte	0x00, 0xf0, 0x21, 0x00


	//----- nvinfo : EIATTR_SPARSE_MMA_MASK
	.align		4
.L_15:
        /*0048*/ 	.byte	0x03, 0x50
        /*004a*/ 	.short	0x0000


	//----- nvinfo : EIATTR_MAXREG_COUNT
	.align		4
        /*004c*/ 	.byte	0x03, 0x1b
        /*004e*/ 	.short	0x00ff


	//----- nvinfo : EIATTR_MERCURY_ISA_VERSION
	.align		4
        /*0050*/ 	.byte	0x03, 0x5f
        /*0052*/ 	.short	0x0101


	//----- nvinfo : EIATTR_VRC_CTA_INIT_COUNT
	.align		4
        /*0054*/ 	.byte	0x02, 0x4a
	.zero		1
	.zero		1


	//----- nvinfo : EIATTR_EXIT_INSTR_OFFSETS
	.align		4
        /*0058*/ 	.byte	0x04, 0x1c
        /*005a*/ 	.short	(.L_17 - .L_16)


	//   ....[0]....
.L_16:
        /*005c*/ 	.word	0x00000220


	//----- nvinfo : EIATTR_CBANK_PARAM_SIZE
	.align		4
.L_17:
        /*0060*/ 	.byte	0x03, 0x19
        /*0062*/ 	.short	0x0020


	//----- nvinfo : EIATTR_PARAM_CBANK
	.align		4
        /*0064*/ 	.byte	0x04, 0x0a
        /*0066*/ 	.short	(.L_19 - .L_18)
	.align		4
.L_18:
        /*0068*/ 	.word	index@(.nv.constant0.row_sum)
        /*006c*/ 	.short	0x0380
        /*006e*/ 	.short	0x0020


	//----- nvinfo : EIATTR_SW_WAR
	.align		4
.L_19:
        /*0070*/ 	.byte	0x04, 0x36
        /*0072*/ 	.short	(.L_21 - .L_20)
.L_20:
        /*0074*/ 	.word	0x00000008
.L_21:


//--------------------- .nv.callgraph             --------------------------
	.section	.nv.callgraph,"",@"SHT_CUDA_CALLGRAPH"
	.align	4
	.sectionentsize	8
	.align		4
        /*0000*/ 	.word	0x00000000
	.align		4
        /*0004*/ 	.word	0xffffffff
	.align		4
        /*0008*/ 	.word	0x00000000
	.align		4
        /*000c*/ 	.word	0xfffffffe
	.align		4
        /*0010*/ 	.word	0x00000000
	.align		4
        /*0014*/ 	.word	0xfffffffd
	.align		4
        /*0018*/ 	.word	0x00000000
	.align		4
        /*001c*/ 	.word	0xfffffffc


//--------------------- .text.row_sum             --------------------------
	.section	.text.row_sum,"ax",@progbits
	.align	128
        .global         row_sum
        .type           row_sum,@function
        .size           row_sum,(.L_x_2 - row_sum)
        .other          row_sum,@"STO_CUDA_ENTRY STV_DEFAULT"
row_sum:
.text.row_sum:
[----:B------:R-:W-:Y:S01]  /*0000*/  LDC R1, c[0x0][0x37c] ;  /* 0x0000df00ff017b82 */ /* 0x000fe20000000800 */
[----:B------:R-:W0:Y:S01]  /*0010*/  S2R R3, SR_CTAID.X ;  /* 0x0000000000037919 */ /* 0x000e220000002500 */
[----:B------:R-:W0:Y:S06]  /*0020*/  LDCU UR4, c[0x0][0x360] ;  /* 0x00006c00ff0477ac */ /* 0x000e2c0008000800 */
[----:B------:R-:W1:Y:S01]  /*0030*/  LDC.64 R4, c[0x0][0x380] ;  /* 0x0000e000ff047b82 */ /* 0x000e620000000a00 */
[----:B------:R-:W-:Y:S01]  /*0040*/  HFMA2 R9, -RZ, RZ, 0, 0 ;  /* 0x00000000ff097431 */ /* 0x000fe200000001ff */
[----:B------:R-:W0:Y:S01]  /*0050*/  S2R R8, SR_TID.X ;  /* 0x0000000000087919 */ /* 0x000e220000002100 */
[----:B------:R-:W2:Y:S01]  /*0060*/  LDCU.64 UR6, c[0x0][0x358] ;  /* 0x00006b00ff0677ac */ /* 0x000ea20008000a00 */
[----:B------:R-:W-:-:S04]  /*0070*/  UMOV UR5, URZ ;  /* 0x000000ff00057c82 */ /* 0x000fc80008000000 */
[----:B------:R-:W3:Y:S01]  /*0080*/  LDC.64 R6, c[0x0][0x398] ;  /* 0x0000e600ff067b82 */ /* 0x000ee20000000a00 */
[----:B0-----:R-:W-:Y:S01]  /*0090*/  IMAD.WIDE.U32 R8, R3, UR4, R8 ;  /* 0x0000000403087c25 */ /* 0x001fe2000f8e0008 */
[----:B------:R-:W-:Y:S01]  /*00a0*/  UMOV UR4, URZ ;  /* 0x000000ff00047c82 */ /* 0x000fe20008000000 */
[----:B------:R-:W-:-:S03]  /*00b0*/  CS2R R2, SRZ ;  /* 0x0000000000027805 */ /* 0x000fc6000001ff00 */
[----:B------:R-:W-:Y:S01]  /*00c0*/  IADD3 R13, PT, PT, R9, UR4, RZ ;  /* 0x00000004090d7c10 */ /* 0x000fe2000fffe0ff */
[----:B--2---:R-:W-:-:S06]  /*00d0*/  UMOV UR4, URZ ;  /* 0x000000ff00047c82 */ /* 0x004fcc0008000000 */
.L_x_0:
[-C--:B---3--:R-:W-:Y:S02]  /*00e0*/  IMAD R0, R13, R6.reuse, RZ ;  /* 0x000000060d007224 */ /* 0x088fe400078e02ff */
[----:B------:R-:W-:-:S04]  /*00f0*/  IMAD.WIDE.U32 R10, R8, R6, UR4 ;  /* 0x00000004080a7e25 */ /* 0x000fc8000f8e0006 */
[----:B------:R-:W-:-:S05]  /*0100*/  IMAD R15, R8, R7, R0 ;  /* 0x00000007080f7224 */ /* 0x000fca00078e0200 */
[----:B------:R-:W-:Y:S01]  /*0110*/  IADD3 R0, PT, PT, R11, R15, RZ ;  /* 0x0000000f0b007210 */ /* 0x000fe20007ffe0ff */
[----:B-1----:R-:W-:-:S04]  /*0120*/  IMAD.WIDE.U32 R10, R10, 0x8, R4 ;  /* 0x000000080a0a7825 */ /* 0x002fc800078e0004 */
[----:B------:R-:W-:-:S05]  /*0130*/  IMAD.SHL.U32 R15, R0, 0x8, RZ ;  /* 0x00000008000f7824 */ /* 0x000fca00078e00ff */
[----:B------:R-:W-:-:S06]  /*0140*/  IADD3 R11, PT, PT, R11, R15, RZ ;  /* 0x0000000f0b0b7210 */ /* 0x000fcc0007ffe0ff */
[----:B------:R-:W2:Y:S01]  /*0150*/  LDG.E.64 R10, desc[UR6][R10.64] ;  /* 0x000000060a0a7981 */ /* 0x000ea2000c1e1b00 */
[----:B------:R-:W-:-:S04]  /*0160*/  UIADD3 UR4, UP0, UPT, UR4, 0x1, URZ ;  /* 0x0000000104047890 */ /* 0x000fc8000ff1e0ff */
[----:B------:R-:W-:Y:S02]  /*0170*/  UIADD3.X UR5, UPT, UPT, URZ, UR5, URZ, UP0, !UPT ;  /* 0x00000005ff057290 */ /* 0x000fe400087fe4ff */
[----:B------:R-:W-:-:S04]  /*0180*/  ISETP.LT.U32.AND P0, PT, R6, UR4, PT ;  /* 0x0000000406007c0c */ /* 0x000fc8000bf01070 */
[----:B------:R-:W-:-:S05]  /*0190*/  IMAD.U32 R0, RZ, RZ, UR5 ;  /* 0x00000005ff007e24 */ /* 0x000fca000f8e00ff */
[----:B------:R-:W-:Y:S01]  /*01a0*/  ISETP.GT.U32.AND.EX P0, PT, R0, R7, PT, P0 ;  /* 0x000000070000720c */ /* 0x000fe20003f04100 */
[----:B--2---:R-:W-:-:S12]  /*01b0*/  DADD R2, R10, R2 ;  /* 0x000000000a027229 */ /* 0x004fd80000000002 */
[----:B------:R-:W-:Y:S05]  /*01c0*/  @P0 BRA `(.L_x_0) ;  /* 0xfffffffc00c40947 */ /* 0x000fea000383ffff */
[----:B------:R-:W0:Y:S01]  /*01d0*/  LDC.64 R4, c[0x0][0x388] ;  /* 0x0000e200ff047b82 */ /* 0x000e220000000a00 */
[----:B------:R-:W-:Y:S01]  /*01e0*/  SHF.L.U32 R13, R13, 0x3, RZ ;  /* 0x000000030d0d7819 */ /* 0x000fe200000006ff */
[----:B0-----:R-:W-:-:S05]  /*01f0*/  IMAD.WIDE.U32 R8, R8, 0x8, R4 ;  /* 0x0000000808087825 */ /* 0x001fca00078e0004 */
[----:B------:R-:W-:-:S05]  /*0200*/  IADD3 R9, PT, PT, R9, R13, RZ ;  /* 0x0000000d09097210 */ /* 0x000fca0007ffe0ff */
[----:B------:R-:W-:Y:S01]  /*0210*/  STG.E.64 desc[UR6][R8.64], R2 ;  /* 0x0000000208007986 */ /* 0x000fe2000c101b06 */
[----:B------:R-:W-:Y:S05]  /*0220*/  EXIT ;  /* 0x000000000000794d */ /* 0x000fea0003800000 */
.L_x_1:
[----:B------:R-:W-:-:S00]  /*0230*/  BRA `(.L_x_1) ;  /* 0xfffffffc00fc7947 */ /* 0x000fc0000383ffff */
[----:B------:R-:W-:-:S00]  /*0240*/  NOP ;  /* 0x0000000000007918 */ /* 0x000fc00000000000 */
        /* <DEDUP_REMOVED lines=11> */
.L_x_2:


//--------------------- .nv.shared.reserved.0     --------------------------
	.section	.nv.shared.reserved.0,"aw",@nobits
	.weak		__nv_reservedSMEM_offset_0_alias
	.size		__nv_reservedSMEM_offset_0_alias, 0, 64
	.other		__nv_reservedSMEM_offset_0_alias,@"STO_CUDA_RESERVED_SHARED STV_DEFAULT"
__nv_reservedSMEM_offset_0_alias:
	.zero		0
	.zero		64


//--------------------- .nv.constant0.row_sum     --------------------------
	.section	.nv.constant0.row_sum,"a",@progbits
	.sectionflags	@""
	.align	4
.nv.constant0.row_sum:
	.zero		928


//--------------------- SYMBOLS --------------------------

	.type		.nv.reservedSmem.offset0,@object
	.size		.nv.reservedSmem.offset0,0x4
